	.headerflags	@"EF_CUDA_TEXMODE_UNIFIED EF_CUDA_64BIT_ADDRESS EF_CUDA_ACCELERATORS EF_CUDA_SM90 EF_CUDA_VIRTUAL_SM(EF_CUDA_SM90)"
	.elftype	@"ET_EXEC"


//--------------------- .nv.info                  --------------------------
	.section	.nv.info,"",@"SHT_CUDA_INFO"
	.align	4


	//----- nvinfo : EIATTR_REGCOUNT
	.align		4
        /*0000*/ 	.byte	0x04, 0x2f
        /*0002*/ 	.short	(.L_3 - .L_2)
	.align		4
.L_2:
        /*0004*/ 	.word	index@(triton_poi_fused_cat_6)
        /*0008*/ 	.word	0x00000020


	//----- nvinfo : EIATTR_MIN_STACK_SIZE
	.align		4
.L_3:
        /*000c*/ 	.byte	0x04, 0x12
        /*000e*/ 	.short	(.L_5 - .L_4)
	.align		4
.L_4:
        /*0010*/ 	.word	index@(triton_poi_fused_cat_6)
        /*0014*/ 	.word	0x00000000


	//----- nvinfo : EIATTR_FRAME_SIZE
	.align		4
.L_5:
        /*0018*/ 	.byte	0x04, 0x11
        /*001a*/ 	.short	(.L_7 - .L_6)
	.align		4
.L_6:
        /*001c*/ 	.word	index@(triton_poi_fused_cat_6)
        /*0020*/ 	.word	0x00000000


	//----- nvinfo : EIATTR_MIN_STACK_SIZE
	.align		4
.L_7:
        /*0024*/ 	.byte	0x04, 0x12
        /*0026*/ 	.short	(.L_9 - .L_8)
	.align		4
.L_8:
        /*0028*/ 	.word	index@(triton_poi_fused_cat_6)
        /*002c*/ 	.word	0x00000000
.L_9:


//--------------------- .nv.info.triton_poi_fused_cat_6 --------------------------
	.section	.nv.info.triton_poi_fused_cat_6,"",@"SHT_CUDA_INFO"
	.sectionflags	@""
	.align	4


	//----- nvinfo : EIATTR_CUDA_API_VERSION
	.align		4
        /*0000*/ 	.byte	0x04, 0x37
        /*0002*/ 	.short	(.L_11 - .L_10)
.L_10:
        /*0004*/ 	.word	0x0000007c


	//----- nvinfo : EIATTR_KPARAM_INFO
	.align		4
.L_11:
        /*0008*/ 	.byte	0x04, 0x17
        /*000a*/ 	.short	(.L_13 - .L_12)
.L_12:
        /*000c*/ 	.word	0x00000000
        /*0010*/ 	.short	0x000b
        /*0012*/ 	.short	0x0058
        /*0014*/ 	.byte	0x00, 0xf0, 0x11, 0x00


	//----- nvinfo : EIATTR_KPARAM_INFO
	.align		4
.L_13:
        /*0018*/ 	.byte	0x04, 0x17
        /*001a*/ 	.short	(.L_15 - .L_14)
.L_14:
        /*001c*/ 	.word	0x00000000
        /*0020*/ 	.short	0x000a
        /*0022*/ 	.short	0x0050
        /*0024*/ 	.byte	0x00, 0xf4, 0x21, 0x00


	//----- nvinfo : EIATTR_KPARAM_INFO
	.align		4
.L_15:
        /*0028*/ 	.byte	0x04, 0x17
        /*002a*/ 	.short	(.L_17 - .L_16)
.L_16:
        /*002c*/ 	.word	0x00000000
        /*0030*/ 	.short	0x0009
        /*0032*/ 	.short	0x0048
        /*0034*/ 	.byte	0x00, 0xf4, 0x21, 0x00


	//----- nvinfo : EIATTR_KPARAM_INFO
	.align		4
.L_17:
        /*0038*/ 	.byte	0x04, 0x17
        /*003a*/ 	.short	(.L_19 - .L_18)
.L_18:
        /*003c*/ 	.word	0x00000000
        /*0040*/ 	.short	0x0008
        /*0042*/ 	.short	0x0040
        /*0044*/ 	.byte	0x00, 0xf4, 0x21, 0x00


	//----- nvinfo : EIATTR_KPARAM_INFO
	.align		4
.L_19:
        /*0048*/ 	.byte	0x04, 0x17
        /*004a*/ 	.short	(.L_21 - .L_20)
.L_20:
        /*004c*/ 	.word	0x00000000
        /*0050*/ 	.short	0x0007
        /*0052*/ 	.short	0x0038
        /*0054*/ 	.byte	0x00, 0xf4, 0x21, 0x00


	//----- nvinfo : EIATTR_KPARAM_INFO
	.align		4
.L_21:
        /*0058*/ 	.byte	0x04, 0x17
        /*005a*/ 	.short	(.L_23 - .L_22)
.L_22:
        /*005c*/ 	.word	0x00000000
        /*0060*/ 	.short	0x0006
        /*0062*/ 	.short	0x0030
        /*0064*/ 	.byte	0x00, 0xf4, 0x21, 0x00


	//----- nvinfo : EIATTR_KPARAM_INFO
	.align		4
.L_23:
        /*0068*/ 	.byte	0x04, 0x17
        /*006a*/ 	.short	(.L_25 - .L_24)
.L_24:
        /*006c*/ 	.word	0x00000000
        /*0070*/ 	.short	0x0005
        /*0072*/ 	.short	0x0028
        /*0074*/ 	.byte	0x00, 0xf4, 0x21, 0x00


	//----- nvinfo : EIATTR_KPARAM_INFO
	.align		4
.L_25:
        /*0078*/ 	.byte	0x04, 0x17
        /*007a*/ 	.short	(.L_27 - .L_26)
.L_26:
        /*007c*/ 	.word	0x00000000
        /*0080*/ 	.short	0x0004
        /*0082*/ 	.short	0x0020
        /*0084*/ 	.byte	0x00, 0xf4, 0x21, 0x00


	//----- nvinfo : EIATTR_KPARAM_INFO
	.align		4
.L_27:
        /*0088*/ 	.byte	0x04, 0x17
        /*008a*/ 	.short	(.L_29 - .L_28)
.L_28:
        /*008c*/ 	.word	0x00000000
        /*0090*/ 	.short	0x0003
        /*0092*/ 	.short	0x0018
        /*0094*/ 	.byte	0x00, 0xf4, 0x21, 0x00


	//----- nvinfo : EIATTR_KPARAM_INFO
	.align		4
.L_29:
        /*0098*/ 	.byte	0x04, 0x17
        /*009a*/ 	.short	(.L_31 - .L_30)
.L_30:
        /*009c*/ 	.word	0x00000000
        /*00a0*/ 	.short	0x0002
        /*00a2*/ 	.short	0x0010
        /*00a4*/ 	.byte	0x00, 0xf4, 0x21, 0x00


	//----- nvinfo : EIATTR_KPARAM_INFO
	.align		4
.L_31:
        /*00a8*/ 	.byte	0x04, 0x17
        /*00aa*/ 	.short	(.L_33 - .L_32)
.L_32:
        /*00ac*/ 	.word	0x00000000
        /*00b0*/ 	.short	0x0001
        /*00b2*/ 	.short	0x0008
        /*00b4*/ 	.byte	0x00, 0xf4, 0x21, 0x00


	//----- nvinfo : EIATTR_KPARAM_INFO
	.align		4
.L_33:
        /*00b8*/ 	.byte	0x04, 0x17
        /*00ba*/ 	.short	(.L_35 - .L_34)
.L_34:
        /*00bc*/ 	.word	0x00000000
        /*00c0*/ 	.short	0x0000
        /*00c2*/ 	.short	0x0000
        /*00c4*/ 	.byte	0x00, 0xf4, 0x21, 0x00


	//----- nvinfo : EIATTR_SPARSE_MMA_MASK
	.align		4
.L_35:
        /*00c8*/ 	.byte	0x03, 0x50
        /*00ca*/ 	.short	0x0000


	//----- nvinfo : EIATTR_MAXREG_COUNT
	.align		4
        /*00cc*/ 	.byte	0x03, 0x1b
        /*00ce*/ 	.short	0x00ff


	//----- nvinfo : EIATTR_EXIT_INSTR_OFFSETS
	.align		4
        /*00d0*/ 	.byte	0x04, 0x1c
        /*00d2*/ 	.short	(.L_37 - .L_36)


	//   ....[0]....
.L_36:
        /*00d4*/ 	.word	0x000009f0


	//----- nvinfo : EIATTR_REQNTID
	.align		4
.L_37:
        /*00d8*/ 	.byte	0x04, 0x10
        /*00da*/ 	.short	(.L_39 - .L_38)
.L_38:
        /*00dc*/ 	.word	0x00000100
        /*00e0*/ 	.word	0x00000001
        /*00e4*/ 	.word	0x00000001


	//----- nvinfo : EIATTR_CBANK_PARAM_SIZE
	.align		4
.L_39:
        /*00e8*/ 	.byte	0x03, 0x19
        /*00ea*/ 	.short	0x005c


	//----- nvinfo : EIATTR_PARAM_CBANK
	.align		4
        /*00ec*/ 	.byte	0x04, 0x0a
        /*00ee*/ 	.short	(.L_41 - .L_40)
	.align		4
.L_40:
        /*00f0*/ 	.word	index@(.nv.constant0.triton_poi_fused_cat_6)
        /*00f4*/ 	.short	0x0210
        /*00f6*/ 	.short	0x005c


	//----- nvinfo : EIATTR_SW_WAR
	.align		4
.L_41:
        /*00f8*/ 	.byte	0x04, 0x36
        /*00fa*/ 	.short	(.L_43 - .L_42)
.L_42:
        /*00fc*/ 	.word	0x00000008
.L_43:


//--------------------- .nv.callgraph             --------------------------
	.section	.nv.callgraph,"",@"SHT_CUDA_CALLGRAPH"
	.align	4
	.sectionentsize	8
	.align		4
        /*0000*/ 	.word	0x00000000
	.align		4
        /*0004*/ 	.word	0xffffffff
	.align		4
        /*0008*/ 	.word	0x00000000
	.align		4
        /*000c*/ 	.word	0xfffffffe
	.align		4
        /*0010*/ 	.word	0x00000000
	.align		4
        /*0014*/ 	.word	0xfffffffd
	.align		4
        /*0018*/ 	.word	0x00000000
	.align		4
        /*001c*/ 	.word	0xfffffffc


//--------------------- .nv.constant4             --------------------------
	.section	.nv.constant4,"a",@progbits
	.align	8
	.align		8
.nv.constant4:
        /*0000*/ 	.dword	_$_str
	.align		8
        /*0008*/ 	.dword	_$_str_$_2


//--------------------- .text.triton_poi_fused_cat_6 --------------------------
	.section	.text.triton_poi_fused_cat_6,"ax",@progbits
	.align	128
        .global         triton_poi_fused_cat_6
        .type           triton_poi_fused_cat_6,@function
        .size           triton_poi_fused_cat_6,(.L_x_1 - triton_poi_fused_cat_6)
        .other          triton_poi_fused_cat_6,@"STO_CUDA_ENTRY STV_DEFAULT"
triton_poi_fused_cat_6:
.text.triton_poi_fused_cat_6:
[----:B------:R-:W-:Y:S01]  /*0000*/  LDC R1, c[0x0][0x28] ;  /* 0x00000a00ff017b82 */ /* 0x000fe20000000800 */
[----:B------:R-:W1:Y:S07]  /*0010*/  S2R R0, SR_TID.X ;  /* 0x0000000000007919 */ /* 0x000e6e0000002100 */
[----:B------:R-:W2:Y:S01]  /*0020*/  LDC.64 R8, c[0x0][0x220] ;  /* 0x00008800ff087b82 */ /* 0x000ea20000000a00 */
[----:B------:R-:W-:Y:S01]  /*0030*/  ULDC.64 UR4, c[0x0][0x208] ;  /* 0x0000820000047ab9 */ /* 0x000fe20000000a00 */
[----:B------:R-:W3:Y:S06]  /*0040*/  S2R R3, SR_CTAID.X ;  /* 0x0000000000037919 */ /* 0x000eec0000002500 */
[----:B------:R-:W4:Y:S01]  /*0050*/  LDC.64 R16, c[0x0][0x248] ;  /* 0x00009200ff107b82 */ /* 0x000f220000000a00 */
[----:B------:R-:W-:Y:S01]  /*0060*/  HFMA2.MMA R7, -RZ, RZ, 0, 0 ;  /* 0x00000000ff077435 */ /* 0x000fe200000001ff */
[----:B------:R-:W-:-:S06]  /*0070*/  IMAD.MOV.U32 R2, RZ, RZ, RZ ;  /* 0x000000ffff027224 */ /* 0x000fcc00078e00ff */
[----:B------:R-:W5:Y:S08]  /*0080*/  LDC.64 R10, c[0x0][0x228] ;  /* 0x00008a00ff0a7b82 */ /* 0x000f700000000a00 */
[----:B------:R-:W2:Y:S01]  /*0090*/  LDC.64 R14, c[0x0][0x238] ;  /* 0x00008e00ff0e7b82 */ /* 0x000ea20000000a00 */
[----:B-1----:R-:W-:-:S07]  /*00a0*/  IMAD.SHL.U32 R0, R0, 0x2, RZ ;  /* 0x0000000200007824 */ /* 0x002fce00078e00ff */
[----:B------:R-:W1:Y:S01]  /*00b0*/  LDC.64 R20, c[0x0][0x218] ;  /* 0x00008600ff147b82 */ /* 0x000e620000000a00 */
[----:B------:R-:W-:-:S07]  /*00c0*/  LOP3.LUT R0, R0, 0x1fe, RZ, 0xc0, !PT ;  /* 0x000001fe00007812 */ /* 0x000fce00078ec0ff */
[----:B------:R-:W1:Y:S01]  /*00d0*/  LDC.64 R28, c[0x0][0x230] ;  /* 0x00008c00ff1c7b82 */ /* 0x000e620000000a00 */
[----:B---3--:R-:W-:-:S04]  /*00e0*/  IMAD R3, R3, 0x200, R0 ;  /* 0x0000020003037824 */ /* 0x008fc800078e0200 */
[----:B------:R-:W-:-:S05]  /*00f0*/  IMAD.HI R0, R3, 0x5397829d, RZ ;  /* 0x5397829d03007827 */ /* 0x000fca00078e02ff */
[----:B------:R-:W-:-:S04]  /*0100*/  SHF.R.U32.HI R5, RZ, 0x1f, R0 ;  /* 0x0000001fff057819 */ /* 0x000fc80000011600 */
[----:B------:R-:W-:-:S05]  /*0110*/  LEA.HI.SX32 R12, R0, R5, 0x18 ;  /* 0x00000005000c7211 */ /* 0x000fca00078fc2ff */
[----:B------:R-:W-:-:S05]  /*0120*/  IMAD.HI R0, R12, 0x2aaaaaab, RZ ;  /* 0x2aaaaaab0c007827 */ /* 0x000fca00078e02ff */
[----:B------:R-:W-:-:S04]  /*0130*/  SHF.R.U32.HI R5, RZ, 0x1f, R0 ;  /* 0x0000001fff057819 */ /* 0x000fc80000011600 */
[----:B------:R-:W-:-:S05]  /*0140*/  LEA.HI R5, R0, R5, RZ, 0x1b ;  /* 0x0000000500057211 */ /* 0x000fca00078fd8ff */
[----:B------:R-:W-:Y:S01]  /*0150*/  IMAD R6, R5, -0xc0, R12 ;  /* 0xffffff4005067824 */ /* 0x000fe200078e020c */
[----:B------:R-:W-:-:S03]  /*0160*/  CS2R R4, SRZ ;  /* 0x0000000000047805 */ /* 0x000fc6000001ff00 */
[C---:B--2---:R-:W-:Y:S01]  /*0170*/  IMAD.WIDE R8, R6.reuse, 0x4, R8 ;  /* 0x0000000406087825 */ /* 0x044fe200078e0208 */
[C---:B------:R-:W-:Y:S02]  /*0180*/  ISETP.GE.AND P0, PT, R6.reuse, 0x60, PT ;  /* 0x000000600600780c */ /* 0x040fe40003f06270 */
[----:B------:R-:W-:-:S11]  /*0190*/  ISETP.GT.AND P1, PT, R6, 0x5f, PT ;  /* 0x0000005f0600780c */ /* 0x000fd60003f24270 */
[----:B------:R-:W2:Y:S04]  /*01a0*/  @!P0 LDG.E.EL R4, desc[UR4][R8.64] ;  /* 0x0000000408048981 */ /* 0x000ea8000c2e1900 */
[----:B------:R3:W2:Y:S01]  /*01b0*/  @!P0 LDG.E.EL R5, desc[UR4][R8.64] ;  /* 0x0000000408058981 */ /* 0x0006a2000c2e1900 */
[----:B----4-:R-:W-:-:S05]  /*01c0*/  IMAD.WIDE R16, R6, 0x4, R16 ;  /* 0x0000000406107825 */ /* 0x010fca00078e0210 */
[----:B------:R-:W4:Y:S04]  /*01d0*/  @P1 LDG.E.EL R2, desc[UR4][R16.64+-0x180] ;  /* 0xfffe800410021981 */ /* 0x000f28000c2e1900 */
[----:B------:R1:W4:Y:S01]  /*01e0*/  @P1 LDG.E.EL R7, desc[UR4][R16.64+-0x180] ;  /* 0xfffe800410071981 */ /* 0x000322000c2e1900 */
[----:B------:R-:W-:-:S05]  /*01f0*/  IMAD.HI R0, R3, 0x6f74ae27, RZ ;  /* 0x6f74ae2703007827 */ /* 0x000fca00078e02ff */
[----:B------:R-:W-:Y:S01]  /*0200*/  SHF.R.U32.HI R13, RZ, 0x1f, R0 ;  /* 0x0000001fff0d7819 */ /* 0x000fe20000011600 */
[----:B---3--:R-:W-:-:S03]  /*0210*/  IMAD R8, R12, -0x310, R3 ;  /* 0xfffffcf00c087824 */ /* 0x008fc600078e0203 */
[----:B------:R-:W-:Y:S02]  /*0220*/  LEA.HI.SX32 R19, R0, R13, 0x10 ;  /* 0x0000000d00137211 */ /* 0x000fe400078f82ff */
[----:B------:R-:W3:Y:S01]  /*0230*/  LDC.64 R12, c[0x0][0x210] ;  /* 0x00008400ff0c7b82 */ /* 0x000ee20000000a00 */
[----:B-1----:R-:W-:Y:S02]  /*0240*/  IADD3 R17, R6, -0x60, RZ ;  /* 0xffffffa006117810 */ /* 0x002fe40007ffe0ff */
[----:B------:R-:W-:Y:S01]  /*0250*/  IMAD R8, R19, 0x12600, R8 ;  /* 0x0001260013087824 */ /* 0x000fe200078e0208 */
[----:B------:R-:W-:-:S03]  /*0260*/  CS2R R22, SRZ ;  /* 0x0000000000167805 */ /* 0x000fc6000001ff00 */
[----:B------:R-:W-:Y:S02]  /*0270*/  IMAD R17, R17, 0x310, R8 ;  /* 0x0000031011117824 */ /* 0x000fe400078e0208 */
[----:B------:R-:W1:Y:S01]  /*0280*/  LDC.64 R8, c[0x0][0x240] ;  /* 0x00009000ff087b82 */ /* 0x000e620000000a00 */
[----:B------:R-:W-:Y:S01]  /*0290*/  CS2R R24, SRZ ;  /* 0x0000000000187805 */ /* 0x000fe2000001ff00 */
[----:B------:R-:W-:Y:S02]  /*02a0*/  IMAD R16, R19, -0x24c00, R3 ;  /* 0xfffdb40013107824 */ /* 0x000fe400078e0203 */
[----:B-----5:R-:W-:-:S04]  /*02b0*/  IMAD.WIDE R10, R6, 0x4, R10 ;  /* 0x00000004060a7825 */ /* 0x020fc800078e020a */
[----:B------:R-:W-:Y:S01]  /*02c0*/  IMAD R19, R19, 0x12600, R16 ;  /* 0x0001260013137824 */ /* 0x000fe200078e0210 */
[----:B------:R-:W5:Y:S01]  /*02d0*/  @!P0 LDG.E.EL R23, desc[UR4][R10.64] ;  /* 0x000000040a178981 */ /* 0x000f62000c2e1900 */
[----:B0-----:R-:W-:Y:S02]  /*02e0*/  IMAD.WIDE R14, R17, 0x4, R14 ;  /* 0x00000004110e7825 */ /* 0x001fe400078e020e */
[----:B------:R-:W0:Y:S01]  /*02f0*/  LDC.64 R16, c[0x0][0x258] ;  /* 0x00009600ff107b82 */ /* 0x000e220000000a00 */
[----:B------:R3:W5:Y:S02]  /*0300*/  @!P0 LDG.E.EL R24, desc[UR4][R10.64] ;  /* 0x000000040a188981 */ /* 0x000764000c2e1900 */
[----:B---3--:R-:W-:Y:S01]  /*0310*/  IMAD.WIDE R12, R19, 0x4, R12 ;  /* 0x00000004130c7825 */ /* 0x008fe200078e020c */
[----:B------:R-:W-:-:S03]  /*0320*/  CS2R R18, SRZ ;  /* 0x0000000000127805 */ /* 0x000fc6000001ff00 */
[C---:B------:R-:W-:Y:S01]  /*0330*/  IMAD.WIDE R20, R6.reuse, 0x4, R20 ;  /* 0x0000000406147825 */ /* 0x040fe200078e0214 */
[----:B------:R-:W-:Y:S02]  /*0340*/  CS2R R26, SRZ ;  /* 0x00000000001a7805 */ /* 0x000fe4000001ff00 */
[----:B------:R-:W3:Y:S01]  /*0350*/  @!P0 LDG.E.64 R18, desc[UR4][R12.64] ;  /* 0x000000040c128981 */ /* 0x000ee2000c1e1b00 */
[----:B------:R-:W0:Y:S01]  /*0360*/  LDC.64 R10, c[0x0][0x250] ;  /* 0x00009400ff0a7b82 */ /* 0x000e220000000a00 */
[----:B------:R-:W-:Y:S02]  /*0370*/  IMAD.MOV.U32 R0, RZ, RZ, RZ ;  /* 0x000000ffff007224 */ /* 0x000fe400078e00ff */
[----:B------:R-:W5:Y:S01]  /*0380*/  @!P0 LDG.E.EL R22, desc[UR4][R20.64] ;  /* 0x0000000414168981 */ /* 0x000f62000c2e1900 */
[----:B------:R-:W-:-:S03]  /*0390*/  IMAD.WIDE R28, R6, 0x4, R28 ;  /* 0x00000004061c7825 */ /* 0x000fc600078e021c */
[----:B------:R1:W5:Y:S02]  /*03a0*/  @!P0 LDG.E.EL R0, desc[UR4][R20.64] ;  /* 0x0000000414008981 */ /* 0x000364000c2e1900 */
[----:B-1----:R-:W-:Y:S02]  /*03b0*/  IMAD.WIDE R8, R6, 0x4, R8 ;  /* 0x0000000406087825 */ /* 0x002fe400078e0208 */
[----:B------:R-:W5:Y:S04]  /*03c0*/  @!P0 LDG.E.EL R25, desc[UR4][R28.64] ;  /* 0x000000041c198981 */ /* 0x000f68000c2e1900 */
[----:B------:R1:W5:Y:S01]  /*03d0*/  @!P0 LDG.E.EL R26, desc[UR4][R28.64] ;  /* 0x000000041c1a8981 */ /* 0x000362000c2e1900 */
[----:B------:R-:W-:-:S03]  /*03e0*/  CS2R R20, SRZ ;  /* 0x0000000000147805 */ /* 0x000fc6000001ff00 */
[----:B------:R-:W5:Y:S04]  /*03f0*/  @P1 LDG.E.EL R27, desc[UR4][R8.64+-0x180] ;  /* 0xfffe8004081b1981 */ /* 0x000f68000c2e1900 */
[----:B------:R-:W5:Y:S01]  /*0400*/  @P1 LDG.E.64 R20, desc[UR4][R14.64] ;  /* 0x000000040e141981 */ /* 0x000f62000c1e1b00 */
[----:B-1----:R-:W-:Y:S01]  /*0410*/  CS2R R28, SRZ ;  /* 0x00000000001c7805 */ /* 0x002fe2000001ff00 */
[----:B0-----:R-:W-:Y:S01]  /*0420*/  IMAD.WIDE R10, R6, 0x4, R10 ;  /* 0x00000004060a7825 */ /* 0x001fe200078e020a */
[----:B------:R-:W-:-:S03]  /*0430*/  CS2R R12, SRZ ;  /* 0x00000000000c7805 */ /* 0x000fc6000001ff00 */
[----:B------:R-:W-:Y:S01]  /*0440*/  IMAD.WIDE R16, R6, 0x4, R16 ;  /* 0x0000000406107825 */ /* 0x000fe200078e0210 */
[----:B------:R0:W5:Y:S03]  /*0450*/  @P1 LDG.E.EL R28, desc[UR4][R8.64+-0x180] ;  /* 0xfffe8004081c1981 */ /* 0x000166000c2e1900 */
[----:B------:R-:W-:Y:S01]  /*0460*/  IMAD.MOV.U32 R6, RZ, RZ, RZ ;  /* 0x000000ffff067224 */ /* 0x000fe200078e00ff */
[----:B------:R-:W5:Y:S04]  /*0470*/  @P1 LDG.E.EL R12, desc[UR4][R10.64+-0x180] ;  /* 0xfffe80040a0c1981 */ /* 0x000f68000c2e1900 */
[----:B------:R1:W5:Y:S04]  /*0480*/  @P1 LDG.E.EL R29, desc[UR4][R10.64+-0x180] ;  /* 0xfffe80040a1d1981 */ /* 0x000368000c2e1900 */
[----:B------:R-:W5:Y:S04]  /*0490*/  @P1 LDG.E.EL R13, desc[UR4][R16.64+-0x180] ;  /* 0xfffe8004100d1981 */ /* 0x000f68000c2e1900 */
[----:B------:R-:W5:Y:S01]  /*04a0*/  @P1 LDG.E.EL R6, desc[UR4][R16.64+-0x180] ;  /* 0xfffe800410061981 */ /* 0x000f62000c2e1900 */
[----:B--2---:R-:W-:-:S05]  /*04b0*/  SEL R4, R4, RZ, !P0 ;  /* 0x000000ff04047207 */ /* 0x004fca0004000000 */
[----:B------:R-:W-:Y:S01]  /*04c0*/  FADD R4, R4, 0.0010000000474974513054 ;  /* 0x3a83126f04047421 */ /* 0x000fe20000000000 */
[----:B------:R-:W-:-:S05]  /*04d0*/  SEL R5, R5, RZ, !P0 ;  /* 0x000000ff05057207 */ /* 0x000fca0004000000 */
[----:B------:R-:W2:Y:S01]  /*04e0*/  MUFU.SQRT R4, R4 ;  /* 0x0000000400047308 */ /* 0x000ea20000002000 */
[----:B0-----:R-:W-:Y:S01]  /*04f0*/  FADD R8, R5, 0.0010000000474974513054 ;  /* 0x3a83126f05087421 */ /* 0x001fe20000000000 */
[----:B----4-:R-:W-:-:S06]  /*0500*/  SEL R2, R2, RZ, P1 ;  /* 0x000000ff02027207 */ /* 0x010fcc0000800000 */
[----:B-1----:R-:W0:Y:S01]  /*0510*/  MUFU.SQRT R10, R8 ;  /* 0x00000008000a7308 */ /* 0x002e220000002000 */
[----:B------:R-:W-:Y:S01]  /*0520*/  SEL R7, R7, RZ, P1 ;  /* 0x000000ff07077207 */ /* 0x000fe20000800000 */
[----:B------:R-:W-:Y:S01]  /*0530*/  FADD R2, R2, 0.0010000000474974513054 ;  /* 0x3a83126f02027421 */ /* 0x000fe20000000000 */
[----:B--2---:R-:W-:-:S03]  /*0540*/  FSETP.GT.AND P2, PT, R4, 8.50705917302346158658e+37, PT ;  /* 0x7e8000000400780b */ /* 0x004fc60003f44000 */
[----:B------:R-:W-:Y:S02]  /*0550*/  FADD R7, R7, 0.0010000000474974513054 ;  /* 0x3a83126f07077421 */ /* 0x000fe40000000000 */
[----:B------:R-:W1:Y:S01]  /*0560*/  MUFU.SQRT R15, R2 ;  /* 0x00000002000f7308 */ /* 0x000e620000002000 */
[----:B------:R-:W-:Y:S02]  /*0570*/  FSETP.GEU.AND P6, PT, R4, 1.175494350822287508e-38, PT ;  /* 0x008000000400780b */ /* 0x000fe40003fce000 */
[----:B------:R-:W-:Y:S02]  /*0580*/  MOV R5, 0x3e800000 ;  /* 0x3e80000000057802 */ /* 0x000fe40000000f00 */
[----:B0-----:R-:W-:-:S03]  /*0590*/  FSETP.GT.AND P5, PT, R10, 8.50705917302346158658e+37, PT ;  /* 0x7e8000000a00780b */ /* 0x001fc60003fa4000 */
[----:B------:R-:W0:Y:S01]  /*05a0*/  MUFU.SQRT R9, R7 ;  /* 0x0000000700097308 */ /* 0x000e220000002000 */
[----:B------:R-:W-:Y:S01]  /*05b0*/  FSEL R14, R5, 1, P2 ;  /* 0x3f800000050e7808 */ /* 0x000fe20001000000 */
[----:B------:R-:W-:-:S04]  /*05c0*/  @P2 FMUL R4, R4, 0.25 ;  /* 0x3e80000004042820 */ /* 0x000fc80000400000 */
[----:B------:R-:W-:Y:S01]  /*05d0*/  @!P6 FMUL R14, R14, 16777216 ;  /* 0x4b8000000e0ee820 */ /* 0x000fe20000400000 */
[----:B------:R-:W-:Y:S01]  /*05e0*/  @!P6 FMUL R4, R4, 16777216 ;  /* 0x4b8000000404e820 */ /* 0x000fe20000400000 */
[----:B-1----:R-:W-:Y:S02]  /*05f0*/  FSETP.GT.AND P6, PT, R15, 8.50705917302346158658e+37, PT ;  /* 0x7e8000000f00780b */ /* 0x002fe40003fc4000 */
[C---:B------:R-:W-:Y:S01]  /*0600*/  FSETP.GEU.AND P4, PT, R10.reuse, 1.175494350822287508e-38, PT ;  /* 0x008000000a00780b */ /* 0x040fe20003f8e000 */
[----:B------:R-:W-:Y:S01]  /*0610*/  @P5 FMUL R10, R10, 0.25 ;  /* 0x3e8000000a0a5820 */ /* 0x000fe20000400000 */
[----:B------:R-:W-:Y:S02]  /*0620*/  FSEL R2, R5, 1, P5 ;  /* 0x3f80000005027808 */ /* 0x000fe40002800000 */
[----:B------:R-:W-:Y:S02]  /*0630*/  FSETP.GEU.AND P5, PT, R15, 1.175494350822287508e-38, PT ;  /* 0x008000000f00780b */ /* 0x000fe40003fae000 */
[----:B0-----:R-:W-:-:S02]  /*0640*/  FSETP.GT.AND P2, PT, R9, 8.50705917302346158658e+37, PT ;  /* 0x7e8000000900780b */ /* 0x001fc40003f44000 */
[----:B------:R-:W-:-:S03]  /*0650*/  FSETP.GEU.AND P3, PT, R9, 1.175494350822287508e-38, PT ;  /* 0x008000000900780b */ /* 0x000fc60003f6e000 */
[----:B------:R-:W-:Y:S02]  /*0660*/  @P6 FMUL R15, R15, 0.25 ;  /* 0x3e8000000f0f6820 */ /* 0x000fe40000400000 */
[----:B------:R-:W-:-:S04]  /*0670*/  @!P4 FMUL R10, R10, 16777216 ;  /* 0x4b8000000a0ac820 */ /* 0x000fc80000400000 */
[----:B------:R-:W-:Y:S02]  /*0680*/  @!P5 FMUL R15, R15, 16777216 ;  /* 0x4b8000000f0fd820 */ /* 0x000fe40000400000 */
[----:B------:R-:W-:Y:S01]  /*0690*/  @P2 FMUL R9, R9, 0.25 ;  /* 0x3e80000009092820 */ /* 0x000fe20000400000 */
[----:B------:R-:W0:Y:S03]  /*06a0*/  MUFU.RCP R11, R10 ;  /* 0x0000000a000b7308 */ /* 0x000e260000001000 */
[----:B------:R-:W-:-:S05]  /*06b0*/  @!P3 FMUL R9, R9, 16777216 ;  /* 0x4b8000000909b820 */ /* 0x000fca0000400000 */
[----:B------:R-:W1:Y:S01]  /*06c0*/  MUFU.RCP R8, R15 ;  /* 0x0000000f00087308 */ /* 0x000e620000001000 */
[----:B------:R-:W-:-:S07]  /*06d0*/  @!P4 FMUL R2, R2, 16777216 ;  /* 0x4b8000000202c820 */ /* 0x000fce0000400000 */
[----:B------:R2:W4:Y:S01]  /*06e0*/  MUFU.RCP R7, R4 ;  /* 0x0000000400077308 */ /* 0x0005220000001000 */
[----:B---3--:R-:W-:Y:S02]  /*06f0*/  SEL R19, R19, RZ, !P0 ;  /* 0x000000ff13137207 */ /* 0x008fe40004000000 */
[----:B-----5:R-:W-:-:S05]  /*0700*/  SEL R22, R22, RZ, !P0 ;  /* 0x000000ff16167207 */ /* 0x020fca0004000000 */
[----:B------:R-:W3:Y:S01]  /*0710*/  MUFU.RCP R9, R9 ;  /* 0x0000000900097308 */ /* 0x000ee20000001000 */
[C---:B--2---:R-:W-:Y:S02]  /*0720*/  FSEL R4, R5.reuse, 1, P2 ;  /* 0x3f80000005047808 */ /* 0x044fe40001000000 */
[----:B------:R-:W-:Y:S01]  /*0730*/  FSEL R5, R5, 1, P6 ;  /* 0x3f80000005057808 */ /* 0x000fe20003000000 */
[----:B0-----:R-:W-:-:S04]  /*0740*/  FMUL R2, R11, R2 ;  /* 0x000000020b027220 */ /* 0x001fc80000400000 */
[----:B------:R-:W-:Y:S01]  /*0750*/  @!P5 FMUL R5, R5, 16777216 ;  /* 0x4b8000000505d820 */ /* 0x000fe20000400000 */
[----:B------:R-:W-:Y:S01]  /*0760*/  SEL R11, R0, RZ, !P0 ;  /* 0x000000ff000b7207 */ /* 0x000fe20004000000 */
[----:B------:R-:W-:Y:S01]  /*0770*/  @!P3 FMUL R4, R4, 16777216 ;  /* 0x4b8000000404b820 */ /* 0x000fe20000400000 */
[----:B------:R-:W-:Y:S01]  /*0780*/  SEL R0, R18, RZ, !P0 ;  /* 0x000000ff12007207 */ /* 0x000fe20004000000 */
[----:B-1----:R-:W-:Y:S01]  /*0790*/  FMUL R8, R8, R5 ;  /* 0x0000000508087220 */ /* 0x002fe20000400000 */
[----:B------:R-:W-:Y:S01]  /*07a0*/  FADD R5, R19, -R22 ;  /* 0x8000001613057221 */ /* 0x000fe20000000000 */
[----:B----4-:R-:W-:Y:S01]  /*07b0*/  FMUL R7, R7, R14 ;  /* 0x0000000e07077220 */ /* 0x010fe20000400000 */
[----:B---3--:R-:W-:Y:S01]  /*07c0*/  FMUL R9, R9, R4 ;  /* 0x0000000409097220 */ /* 0x008fe20000400000 */
[----:B------:R-:W-:Y:S01]  /*07d0*/  FADD R0, R0, -R11 ;  /* 0x8000000b00007221 */ /* 0x000fe20000000000 */
[----:B------:R-:W-:Y:S01]  /*07e0*/  SEL R27, R27, RZ, P1 ;  /* 0x000000ff1b1b7207 */ /* 0x000fe20000800000 */
[----:B------:R-:W-:Y:S01]  /*07f0*/  FMUL R2, R2, R5 ;  /* 0x0000000502027220 */ /* 0x000fe20000400000 */
[----:B------:R-:W-:Y:S01]  /*0800*/  SEL R20, R20, RZ, P1 ;  /* 0x000000ff14147207 */ /* 0x000fe20000800000 */
[----:B------:R-:W0:Y:S01]  /*0810*/  LDC.64 R4, c[0x0][0x260] ;  /* 0x00009800ff047b82 */ /* 0x000e220000000a00 */
[----:B------:R-:W-:Y:S01]  /*0820*/  SEL R11, R21, RZ, P1 ;  /* 0x000000ff150b7207 */ /* 0x000fe20000800000 */
[----:B------:R-:W-:Y:S01]  /*0830*/  FMUL R7, R7, R0 ;  /* 0x0000000007077220 */ /* 0x000fe20000400000 */
[----:B------:R-:W-:Y:S01]  /*0840*/  SEL R28, R28, RZ, P1 ;  /* 0x000000ff1c1c7207 */ /* 0x000fe20000800000 */
[----:B------:R-:W-:Y:S01]  /*0850*/  FADD R0, R20, -R27 ;  /* 0x8000001b14007221 */ /* 0x000fe20000000000 */
[----:B------:R-:W-:-:S03]  /*0860*/  SEL R10, R23, RZ, !P0 ;  /* 0x000000ff170a7207 */ /* 0x000fc60004000000 */
[----:B------:R-:W-:Y:S01]  /*0870*/  FADD R11, R11, -R28 ;  /* 0x8000001c0b0b7221 */ /* 0x000fe20000000000 */
[----:B------:R-:W-:Y:S01]  /*0880*/  FMUL R0, R9, R0 ;  /* 0x0000000009007220 */ /* 0x000fe20000400000 */
[----:B------:R-:W-:Y:S02]  /*0890*/  SEL R9, R24, RZ, !P0 ;  /* 0x000000ff18097207 */ /* 0x000fe40004000000 */
[----:B------:R-:W-:Y:S02]  /*08a0*/  SEL R25, R25, RZ, !P0 ;  /* 0x000000ff19197207 */ /* 0x000fe40004000000 */
[----:B------:R-:W-:Y:S02]  /*08b0*/  SEL R26, R26, RZ, !P0 ;  /* 0x000000ff1a1a7207 */ /* 0x000fe40004000000 */
[----:B------:R-:W-:Y:S01]  /*08c0*/  SEL R15, R12, RZ, P1 ;  /* 0x000000ff0c0f7207 */ /* 0x000fe20000800000 */
[----:B------:R-:W-:Y:S01]  /*08d0*/  FMUL R11, R8, R11 ;  /* 0x0000000b080b7220 */ /* 0x000fe20000400000 */
[----:B------:R-:W-:-:S02]  /*08e0*/  SEL R29, R29, RZ, P1 ;  /* 0x000000ff1d1d7207 */ /* 0x000fc40000800000 */
[----:B------:R-:W-:Y:S02]  /*08f0*/  SEL R12, R13, RZ, P1 ;  /* 0x000000ff0d0c7207 */ /* 0x000fe40000800000 */
[----:B------:R-:W-:Y:S01]  /*0900*/  SEL R6, R6, RZ, P1 ;  /* 0x000000ff06067207 */ /* 0x000fe20000800000 */
[----:B------:R-:W-:Y:S01]  /*0910*/  FFMA R7, R10, R7, R25 ;  /* 0x000000070a077223 */ /* 0x000fe20000000019 */
[----:B------:R-:W-:Y:S01]  /*0920*/  FFMA R2, R9, R2, R26 ;  /* 0x0000000209027223 */ /* 0x000fe2000000001a */
[----:B------:R-:W-:Y:S02]  /*0930*/  FFMA R0, R29, R0, R12 ;  /* 0x000000001d007223 */ /* 0x000fe4000000000c */
[----:B------:R-:W-:Y:S01]  /*0940*/  FFMA R6, R15, R11, R6 ;  /* 0x0000000b0f067223 */ /* 0x000fe20000000006 */
[----:B------:R-:W-:Y:S02]  /*0950*/  FSETP.GEU.AND P3, PT, R7, RZ, PT ;  /* 0x000000ff0700720b */ /* 0x000fe40003f6e000 */
[----:B------:R-:W-:-:S02]  /*0960*/  FSETP.GEU.AND P4, PT, R2, RZ, PT ;  /* 0x000000ff0200720b */ /* 0x000fc40003f8e000 */
[----:B------:R-:W-:Y:S02]  /*0970*/  FSETP.GEU.AND P2, PT, R0, RZ, PT ;  /* 0x000000ff0000720b */ /* 0x000fe40003f4e000 */
[----:B------:R-:W-:Y:S01]  /*0980*/  FSETP.GEU.AND P1, PT, R6, RZ, PT ;  /* 0x000000ff0600720b */ /* 0x000fe20003f2e000 */
[----:B0-----:R-:W-:Y:S01]  /*0990*/  IMAD.WIDE R4, R3, 0x4, R4 ;  /* 0x0000000403047825 */ /* 0x001fe200078e0204 */
[----:B------:R-:W-:Y:S02]  /*09a0*/  FSEL R8, R7, RZ, P3 ;  /* 0x000000ff07087208 */ /* 0x000fe40001800000 */
[----:B------:R-:W-:Y:S02]  /*09b0*/  FSEL R9, R2, RZ, P4 ;  /* 0x000000ff02097208 */ /* 0x000fe40002000000 */
[----:B------:R-:W-:Y:S02]  /*09c0*/  @P0 FSEL R8, R0, RZ, P2 ;  /* 0x000000ff00080208 */ /* 0x000fe40001000000 */
[----:B------:R-:W-:-:S05]  /*09d0*/  @P0 FSEL R9, R6, RZ, P1 ;  /* 0x000000ff06090208 */ /* 0x000fca0000800000 */
[----:B------:R-:W-:Y:S01]  /*09e0*/  STG.E.64 desc[UR4][R4.64], R8 ;  /* 0x0000000804007986 */ /* 0x000fe2000c101b04 */
[----:B------:R-:W-:Y:S05]  /*09f0*/  EXIT ;  /* 0x000000000000794d */ /* 0x000fea0003800000 */
.L_x_0:
[----:B------:R-:W-:-:S00]  /*0a00*/  BRA `(.L_x_0) ;  /* 0xfffffffc00fc7947 */ /* 0x000fc0000383ffff */
[----:B------:R-:W-:-:S00]  /*0a10*/  NOP ;  /* 0x0000000000007918 */ /* 0x000fc00000000000 */
        /* <DEDUP_REMOVED lines=14> */
.L_x_1:


//--------------------- .nv.global.init           --------------------------
	.section	.nv.global.init,"aw",@progbits
.nv.global.init:
	.type		_$_str,@object
	.size		_$_str,(_$_str_$_2 - _$_str)
_$_str:
        /*0000*/ 	.byte	0x5f, 0x5f, 0x43, 0x55, 0x44, 0x41, 0x5f, 0x46, 0x54, 0x5a, 0x00
	.type		_$_str_$_2,@object
	.size		_$_str_$_2,(.L_1 - _$_str_$_2)
_$_str_$_2:
        /*000b*/ 	.byte	0x5f, 0x5f, 0x43, 0x55, 0x44, 0x41, 0x5f, 0x50, 0x52, 0x45, 0x43, 0x5f, 0x53, 0x51, 0x52, 0x54
        /*001b*/ 	.byte	0x00
.L_1:


//--------------------- .nv.constant0.triton_poi_fused_cat_6 --------------------------
	.section	.nv.constant0.triton_poi_fused_cat_6,"a",@progbits
	.sectionflags	@""
	.align	4
.nv.constant0.triton_poi_fused_cat_6:
	.zero		620
